//
// Generated by NVIDIA NVVM Compiler
//
// Compiler Build ID: CL-36424714
// Cuda compilation tools, release 13.0, V13.0.88
// Based on NVVM 20.0.0
//

.version 9.0
.target sm_100
.address_size 64

	// .globl	_Z7computeffff
.extern .func  (.param .b32 func_retval0) vprintf
(
	.param .b64 vprintf_param_0,
	.param .b64 vprintf_param_1
)
;
.global .align 1 .b8 $str[7] = {37, 46, 49, 55, 103, 10};

.visible .entry _Z7computeffff(
	.param .f32 _Z7computeffff_param_0,
	.param .f32 _Z7computeffff_param_1,
	.param .f32 _Z7computeffff_param_2,
	.param .f32 _Z7computeffff_param_3
)
{
	.local .align 8 .b8 	__local_depot0[8];
	.reg .b64 	%SP;
	.reg .b64 	%SPL;
	.reg .pred 	%p<2>;
	.reg .b32 	%r<3>;
	.reg .b32 	%f<10>;
	.reg .b64 	%rd<5>;
	.reg .b64 	%fd<2>;

	mov.u64 	%SPL, __local_depot0;
	cvta.local.u64 	%SP, %SPL;
	ld.param.f32 	%f1, [_Z7computeffff_param_0];
	ld.param.f32 	%f2, [_Z7computeffff_param_1];
	ld.param.f32 	%f3, [_Z7computeffff_param_2];
	ld.param.f32 	%f4, [_Z7computeffff_param_3];
	div.rn.f32 	%f5, %f2, 0f7BA2763A;
	mul.f32 	%f6, %f3, %f4;
	fma.rn.f32 	%f7, %f6, 0f056D63B5, %f5;
	setp.ltu.f32 	%p1, %f1, %f7;
	add.f32 	%f8, %f1, 0f3FC90FDB;
	selp.f32 	%f9, %f1, %f8, %p1;
	add.u64 	%rd1, %SP, 0;
	add.u64 	%rd2, %SPL, 0;
	cvt.f64.f32 	%fd1, %f9;
	st.local.f64 	[%rd2], %fd1;
	mov.u64 	%rd3, $str;
	cvta.global.u64 	%rd4, %rd3;
	{ // callseq 0, 0
	.param .b64 param0;
	st.param.b64 	[param0], %rd4;
	.param .b64 param1;
	st.param.b64 	[param1], %rd1;
	.param .b32 retval0;
	call.uni (retval0), 
	vprintf, 
	(
	param0, 
	param1
	);
	ld.param.b32 	%r1, [retval0];
	} // callseq 0
	ret;

}


// ===== COMPILED SASS (sm_100) =====

	.target	sm_100

	.elftype	@"ET_EXEC"


//--------------------- .note.nv.tkinfo           --------------------------
	.section	.note.nv.tkinfo,"",@"SHT_NOTE"
	.sectionflags	@"SHF_NOTE_NV_TKINFO"
	.tkinfo
        /*0018*/ 	.word	0x00000002
        /*0030*/ 	.string	""
        /*0030*/ 	.string	"ptxas"
        /*0030*/ 	.string	"Cuda compilation tools, release 13.0, V13.0.88"
        /*0030*/ 	.string	"Build cuda_13.0.r13.0/compiler.36424714_0"
        /*0030*/ 	.string	"-arch sm_100 -m 64 "



//--------------------- .note.nv.cuinfo           --------------------------
	.section	.note.nv.cuinfo,"",@"SHT_NOTE"
	.sectionflags	@"SHF_NOTE_NV_CUINFO"
        /*0018*/ 	.short	0x0002
        /*001a*/ 	.short	0x0064
        /*001c*/ 	.short	0x0082
	.zero		2


//--------------------- .nv.info                  --------------------------
	.section	.nv.info,"",@"SHT_CUDA_INFO"
	.align	4


	//----- nvinfo : EIATTR_REGCOUNT
	.align		4
        /*0000*/ 	.byte	0x04, 0x2f
        /*0002*/ 	.short	(.L_2 - .L_1)
	.align		4
.L_1:
        /*0004*/ 	.word	index@(_Z7computeffff)
        /*0008*/ 	.word	0x00000018


	//----- nvinfo : EIATTR_FRAME_SIZE
	.align		4
.L_2:
        /*000c*/ 	.byte	0x04, 0x11
        /*000e*/ 	.short	(.L_4 - .L_3)
	.align		4
.L_3:
        /*0010*/ 	.word	index@($__internal_0_$__cuda_sm3x_div_rn_noftz_f32_slowpath)
        /*0014*/ 	.word	0x00000008


	//----- nvinfo : EIATTR_FRAME_SIZE
	.align		4
.L_4:
        /*0018*/ 	.byte	0x04, 0x11
        /*001a*/ 	.short	(.L_6 - .L_5)
	.align		4
.L_5:
        /*001c*/ 	.word	index@(_Z7computeffff)
        /*0020*/ 	.word	0x00000008


	//----- nvinfo : EIATTR_MIN_STACK_SIZE
	.align		4
.L_6:
        /*0024*/ 	.byte	0x04, 0x12
        /*0026*/ 	.short	(.L_8 - .L_7)
	.align		4
.L_7:
        /*0028*/ 	.word	index@(_Z7computeffff)
        /*002c*/ 	.word	0x00000008
.L_8:


//--------------------- .nv.compat                --------------------------
	.section	.nv.compat,"",@"SHT_CUDA_COMPAT_INFO"
	.align	4
        /*0000*/ 	.byte	0x02, 0x09, 0x00, 0x00, 0x02, 0x02, 0x01, 0x00, 0x02, 0x05, 0x05, 0x00, 0x03, 0x07, 0x01, 0x01
        /*0010*/ 	.byte	0x02, 0x03, 0x00, 0x00, 0x02, 0x06, 0x01, 0x00, 0x04, 0x0b, 0x08, 0x00, 0x01, 0x00, 0x00, 0x00
        /*0020*/ 	.byte	0x00, 0x00, 0x00, 0x00


//--------------------- .nv.info._Z7computeffff   --------------------------
	.section	.nv.info._Z7computeffff,"",@"SHT_CUDA_INFO"
	.sectionflags	@""
	.align	4


	//----- nvinfo : EIATTR_CUDA_API_VERSION
	.align		4
        /*0000*/ 	.byte	0x04, 0x37
        /*0002*/ 	.short	(.L_10 - .L_9)
.L_9:
        /*0004*/ 	.word	0x00000082


	//----- nvinfo : EIATTR_KPARAM_INFO
	.align		4
.L_10:
        /*0008*/ 	.byte	0x04, 0x17
        /*000a*/ 	.short	(.L_12 - .L_11)
.L_11:
        /*000c*/ 	.word	0x00000000
        /*0010*/ 	.short	0x0003
        /*0012*/ 	.short	0x000c
        /*0014*/ 	.byte	0x00, 0xf0, 0x11, 0x00


	//----- nvinfo : EIATTR_KPARAM_INFO
	.align		4
.L_12:
        /*0018*/ 	.byte	0x04, 0x17
        /*001a*/ 	.short	(.L_14 - .L_13)
.L_13:
        /*001c*/ 	.word	0x00000000
        /*0020*/ 	.short	0x0002
        /*0022*/ 	.short	0x0008
        /*0024*/ 	.byte	0x00, 0xf0, 0x11, 0x00


	//----- nvinfo : EIATTR_KPARAM_INFO
	.align		4
.L_14:
        /*0028*/ 	.byte	0x04, 0x17
        /*002a*/ 	.short	(.L_16 - .L_15)
.L_15:
        /*002c*/ 	.word	0x00000000
        /*0030*/ 	.short	0x0001
        /*0032*/ 	.short	0x0004
        /*0034*/ 	.byte	0x00, 0xf0, 0x11, 0x00


	//----- nvinfo : EIATTR_KPARAM_INFO
	.align		4
.L_16:
        /*0038*/ 	.byte	0x04, 0x17
        /*003a*/ 	.short	(.L_18 - .L_17)
.L_17:
        /*003c*/ 	.word	0x00000000
        /*0040*/ 	.short	0x0000
        /*0042*/ 	.short	0x0000
        /*0044*/ 	.byte	0x00, 0xf0, 0x11, 0x00


	//----- nvinfo : EIATTR_SPARSE_MMA_MASK
	.align		4
.L_18:
        /*0048*/ 	.byte	0x03, 0x50
        /*004a*/ 	.short	0x0000


	//----- nvinfo : EIATTR_MAXREG_COUNT
	.align		4
        /*004c*/ 	.byte	0x03, 0x1b
        /*004e*/ 	.short	0x00ff


	//----- nvinfo : EIATTR_EXTERNS
	.align		4
        /*0050*/ 	.byte	0x04, 0x0f
        /*0052*/ 	.short	(.L_20 - .L_19)


	//   ....[0]....
	.align		4
.L_19:
        /*0054*/ 	.word	index@(vprintf)


	//----- nvinfo : EIATTR_MERCURY_ISA_VERSION
	.align		4
.L_20:
        /*0058*/ 	.byte	0x03, 0x5f
        /*005a*/ 	.short	0x0101


	//----- nvinfo : EIATTR_VRC_CTA_INIT_COUNT
	.align		4
        /*005c*/ 	.byte	0x02, 0x4a
	.zero		1
	.zero		1


	//----- nvinfo : EIATTR_SYSCALL_OFFSETS
	.align		4
        /*0060*/ 	.byte	0x04, 0x46
        /*0062*/ 	.short	(.L_22 - .L_21)


	//   ....[0]....
.L_21:
        /*0064*/ 	.word	0x00000210


	//----- nvinfo : EIATTR_EXIT_INSTR_OFFSETS
	.align		4
.L_22:
        /*0068*/ 	.byte	0x04, 0x1c
        /*006a*/ 	.short	(.L_24 - .L_23)


	//   ....[0]....
.L_23:
        /*006c*/ 	.word	0x00000220


	//----- nvinfo : EIATTR_CRS_STACK_SIZE
	.align		4
.L_24:
        /*0070*/ 	.byte	0x04, 0x1e
        /*0072*/ 	.short	(.L_26 - .L_25)
.L_25:
        /*0074*/ 	.word	0x00000000


	//----- nvinfo : EIATTR_CBANK_PARAM_SIZE
	.align		4
.L_26:
        /*0078*/ 	.byte	0x03, 0x19
        /*007a*/ 	.short	0x0010


	//----- nvinfo : EIATTR_PARAM_CBANK
	.align		4
        /*007c*/ 	.byte	0x04, 0x0a
        /*007e*/ 	.short	(.L_28 - .L_27)
	.align		4
.L_27:
        /*0080*/ 	.word	index@(.nv.constant0._Z7computeffff)
        /*0084*/ 	.short	0x0380
        /*0086*/ 	.short	0x0010


	//----- nvinfo : EIATTR_SW_WAR
	.align		4
.L_28:
        /*0088*/ 	.byte	0x04, 0x36
        /*008a*/ 	.short	(.L_30 - .L_29)
.L_29:
        /*008c*/ 	.word	0x00000008
.L_30:


//--------------------- .nv.callgraph             --------------------------
	.section	.nv.callgraph,"",@"SHT_CUDA_CALLGRAPH"
	.align	4
	.sectionentsize	8
	.align		4
        /*0000*/ 	.word	0x00000000
	.align		4
        /*0004*/ 	.word	0xffffffff
	.align		4
        /*0008*/ 	.word	index@(_Z7computeffff)
	.align		4
        /*000c*/ 	.word	index@(vprintf)
	.align		4
        /*0010*/ 	.word	0x00000000
	.align		4
        /*0014*/ 	.word	0xfffffffe
	.align		4
        /*0018*/ 	.word	0x00000000
	.align		4
        /*001c*/ 	.word	0xfffffffd
	.align		4
        /*0020*/ 	.word	0x00000000
	.align		4
        /*0024*/ 	.word	0xfffffffc


//--------------------- .nv.constant4             --------------------------
	.section	.nv.constant4,"a",@progbits
	.align	8
	.align		8
.nv.constant4:
        /*0000*/ 	.dword	vprintf
	.align		8
        /*0008*/ 	.dword	$str


//--------------------- .text._Z7computeffff      --------------------------
	.section	.text._Z7computeffff,"ax",@progbits
	.align	128
        .global         _Z7computeffff
        .type           _Z7computeffff,@function
        .size           _Z7computeffff,(.L_x_11 - _Z7computeffff)
        .other          _Z7computeffff,@"STO_CUDA_ENTRY STV_DEFAULT"
_Z7computeffff:
.text._Z7computeffff:
[----:B------:R-:W0:Y:S08]  /*0000*/  LDC R1, c[0x0][0x37c] ;  /* 0x0000df00ff017b82 */ /* 0x000e300000000800 */
[----:B------:R-:W1:Y:S01]  /*0010*/  LDC R4, c[0x0][0x384] ;  /* 0x0000e100ff047b82 */ /* 0x000e620000000800 */
[----:B------:R-:W2:Y:S01]  /*0020*/  LDCU UR4, c[0x0][0x2f8] ;  /* 0x00005f00ff0477ac */ /* 0x000ea20008000800 */
[----:B------:R-:W-:-:S02]  /*0030*/  IMAD.MOV.U32 R3, RZ, RZ, 0x349b255 ;  /* 0x0349b255ff037424 */ /* 0x000fc400078e00ff */
[----:B------:R-:W-:Y:S01]  /*0040*/  IMAD.MOV.U32 R0, RZ, RZ, 0x7ba2763a ;  /* 0x7ba2763aff007424 */ /* 0x000fe200078e00ff */
[----:B------:R-:W3:Y:S01]  /*0050*/  LDCU UR5, c[0x0][0x2fc] ;  /* 0x00005f80ff0577ac */ /* 0x000ee20008000800 */
[----:B0-----:R-:W-:Y:S02]  /*0060*/  VIADD R1, R1, 0xfffffff8 ;  /* 0xfffffff801017836 */ /* 0x001fe40000000000 */
[----:B------:R-:W-:-:S04]  /*0070*/  FFMA R0, R3, -R0, 1 ;  /* 0x3f80000003007423 */ /* 0x000fc80000000800 */
[----:B------:R-:W-:Y:S01]  /*0080*/  FFMA R0, R0, R3, 5.9273306260953774071e-37 ;  /* 0x0349b25500007423 */ /* 0x000fe20000000003 */
[----:B--2---:R-:W-:Y:S01]  /*0090*/  IADD3 R6, P1, PT, R1, UR4, RZ ;  /* 0x0000000401067c10 */ /* 0x004fe2000ff3e0ff */
[----:B-1----:R-:W0:Y:S02]  /*00a0*/  FCHK P0, R4, 1.68710002129859760053e+36 ;  /* 0x7ba2763a04007902 */ /* 0x002e240000000000 */
[----:B------:R-:W-:Y:S02]  /*00b0*/  FFMA R3, R0, R4, RZ ;  /* 0x0000000400037223 */ /* 0x000fe400000000ff */
[----:B---3--:R-:W-:Y:S02]  /*00c0*/  IMAD.X R7, RZ, RZ, UR5, P1 ;  /* 0x00000005ff077e24 */ /* 0x008fe400088e06ff */
[----:B------:R-:W-:-:S04]  /*00d0*/  FFMA R2, R3, -1.68710002129859760053e+36, R4 ;  /* 0xfba2763a03027823 */ /* 0x000fc80000000004 */
[----:B------:R-:W-:Y:S01]  /*00e0*/  FFMA R0, R0, R2, R3 ;  /* 0x0000000200007223 */ /* 0x000fe20000000003 */
[----:B0-----:R-:W-:Y:S06]  /*00f0*/  @!P0 BRA `(.L_x_0) ;  /* 0x00000000000c8947 */ /* 0x001fec0003800000 */
[----:B------:R-:W-:-:S07]  /*0100*/  MOV R2, 0x120 ;  /* 0x0000012000027802 */ /* 0x000fce0000000f00 */
[----:B------:R-:W-:Y:S05]  /*0110*/  CALL.REL.NOINC `($__internal_0_$__cuda_sm3x_div_rn_noftz_f32_slowpath) ;  /* 0x0000000000447944 */ /* 0x000fea0003c00000 */
[----:B------:R-:W-:-:S07]  /*0120*/  IMAD.MOV.U32 R0, RZ, RZ, R4 ;  /* 0x000000ffff007224 */ /* 0x000fce00078e0004 */
.L_x_0:
[----:B------:R-:W0:Y:S01]  /*0130*/  LDC.64 R4, c[0x0][0x388] ;  /* 0x0000e200ff047b82 */ /* 0x000e220000000a00 */
[----:B------:R-:W1:Y:S07]  /*0140*/  LDCU.64 UR4, c[0x4][0x8] ;  /* 0x01000100ff0477ac */ /* 0x000e6e0008000a00 */
[----:B------:R-:W2:Y:S01]  /*0150*/  LDC R2, c[0x0][0x380] ;  /* 0x0000e000ff027b82 */ /* 0x000ea20000000800 */
[----:B0-----:R-:W-:Y:S01]  /*0160*/  FMUL R3, R4, R5 ;  /* 0x0000000504037220 */ /* 0x001fe20000400000 */
[----:B-1----:R-:W-:-:S02]  /*0170*/  IMAD.U32 R4, RZ, RZ, UR4 ;  /* 0x00000004ff047e24 */ /* 0x002fc4000f8e00ff */
[----:B------:R-:W-:Y:S02]  /*0180*/  IMAD.U32 R5, RZ, RZ, UR5 ;  /* 0x00000005ff057e24 */ /* 0x000fe4000f8e00ff */
[----:B------:R-:W-:Y:S01]  /*0190*/  FFMA R3, R3, 1.1161999735165853745e-35, R0 ;  /* 0x056d63b503037823 */ /* 0x000fe20000000000 */
[----:B------:R-:W-:-:S04]  /*01a0*/  MOV R0, 0x0 ;  /* 0x0000000000007802 */ /* 0x000fc80000000f00 */
[----:B--2---:R-:W-:Y:S01]  /*01b0*/  FSETP.GTU.AND P0, PT, R3, R2, PT ;  /* 0x000000020300720b */ /* 0x004fe20003f0c000 */
[----:B------:R0:W1:-:S12]  /*01c0*/  LDC.64 R8, c[0x4][R0] ;  /* 0x0100000000087b82 */ /* 0x0000580000000a00 */
[----:B------:R-:W-:-:S06]  /*01d0*/  @!P0 FADD R2, R2, 1.5707963705062866211 ;  /* 0x3fc90fdb02028421 */ /* 0x000fcc0000000000 */
[----:B------:R-:W2:Y:S02]  /*01e0*/  F2F.F64.F32 R2, R2 ;  /* 0x0000000200027310 */ /* 0x000ea40000201800 */
[----:B--2---:R0:W-:Y:S02]  /*01f0*/  STL.64 [R1], R2 ;  /* 0x0000000201007387 */ /* 0x0041e40000100a00 */
[----:B------:R-:W-:-:S07]  /*0200*/  LEPC R20, `(.L_x_1) ;  /* 0x000000001014794e */ /* 0x000fce0000000000 */
[----:B01----:R-:W-:Y:S05]  /*0210*/  CALL.ABS.NOINC R8 ;  /* 0x0000000008007343 */ /* 0x003fea0003c00000 */
.L_x_1:
[----:B------:R-:W-:Y:S05]  /*0220*/  EXIT ;  /* 0x000000000000794d */ /* 0x000fea0003800000 */
        .weak           $__internal_0_$__cuda_sm3x_div_rn_noftz_f32_slowpath
        .type           $__internal_0_$__cuda_sm3x_div_rn_noftz_f32_slowpath,@function
        .size           $__internal_0_$__cuda_sm3x_div_rn_noftz_f32_slowpath,(.L_x_11 - $__internal_0_$__cuda_sm3x_div_rn_noftz_f32_slowpath)
$__internal_0_$__cuda_sm3x_div_rn_noftz_f32_slowpath:
[----:B------:R-:W0:Y:S08]  /*0230*/  LDC R0, c[0x0][0x384] ;  /* 0x0000e100ff007b82 */ /* 0x000e300000000800 */
[----:B------:R-:W1:Y:S01]  /*0240*/  LDC R4, c[0x0][0x384] ;  /* 0x0000e100ff047b82 */ /* 0x000e620000000800 */
[----:B0-----:R-:W-:-:S04]  /*0250*/  SHF.R.U32.HI R3, RZ, 0x17, R0 ;  /* 0x00000017ff037819 */ /* 0x001fc80000011600 */
[----:B------:R-:W-:-:S05]  /*0260*/  LOP3.LUT R3, R3, 0xff, RZ, 0xc0, !PT ;  /* 0x000000ff03037812 */ /* 0x000fca00078ec0ff */
[----:B------:R-:W-:-:S05]  /*0270*/  VIADD R8, R3, 0xffffffff ;  /* 0xffffffff03087836 */ /* 0x000fca0000000000 */
[----:B------:R-:W-:-:S13]  /*0280*/  ISETP.GT.U32.OR P0, PT, R8, 0xfd, !PT ;  /* 0x000000fd0800780c */ /* 0x000fda0007f04470 */
[----:B------:R-:W-:Y:S01]  /*0290*/  @!P0 IMAD.MOV.U32 R5, RZ, RZ, RZ ;  /* 0x000000ffff058224 */ /* 0x000fe200078e00ff */
[----:B-1----:R-:W-:Y:S06]  /*02a0*/  @!P0 BRA `(.L_x_2) ;  /* 0x00000000003c8947 */ /* 0x002fec0003800000 */
[----:B------:R-:W-:-:S13]  /*02b0*/  FSETP.GTU.FTZ.AND P0, PT, |R0|, +INF , PT ;  /* 0x7f8000000000780b */ /* 0x000fda0003f1c200 */
[----:B------:R-:W-:Y:S05]  /*02c0*/  @P0 BRA `(.L_x_3) ;  /* 0x0000000400280947 */ /* 0x000fea0003800000 */
[----:B------:R-:W-:-:S05]  /*02d0*/  IMAD.MOV.U32 R5, RZ, RZ, 0x7ba2763a ;  /* 0x7ba2763aff057424 */ /* 0x000fca00078e00ff */
[----:B------:R-:W-:-:S13]  /*02e0*/  LOP3.LUT P0, RZ, R5, 0x7fffffff, R4, 0xc8, !PT ;  /* 0x7fffffff05ff7812 */ /* 0x000fda000780c804 */
[----:B------:R-:W-:Y:S05]  /*02f0*/  @!P0 BRA `(.L_x_4) ;  /* 0x0000000400148947 */ /* 0x000fea0003800000 */
[----:B------:R-:W-:-:S13]  /*0300*/  LOP3.LUT P0, RZ, R4, 0x7fffffff, RZ, 0xc0, !PT ;  /* 0x7fffffff04ff7812 */ /* 0x000fda000780c0ff */
[----:B------:R-:W-:Y:S05]  /*0310*/  @!P0 BRA `(.L_x_5) ;  /* 0x0000000400048947 */ /* 0x000fea0003800000 */
[----:B------:R-:W-:Y:S02]  /*0320*/  FSETP.NEU.FTZ.AND P0, PT, |R0|, +INF , PT ;  /* 0x7f8000000000780b */ /* 0x000fe40003f1d200 */
[----:B------:R-:W-:-:S04]  /*0330*/  LOP3.LUT P1, RZ, R5, 0x7fffffff, RZ, 0xc0, !PT ;  /* 0x7fffffff05ff7812 */ /* 0x000fc8000782c0ff */
[----:B------:R-:W-:-:S13]  /*0340*/  PLOP3.LUT P0, PT, P0, P1, PT, 0x2f, 0xf2 ;  /* 0x0000000000f2781c */ /* 0x000fda0000702577 */
[----:B------:R-:W-:Y:S05]  /*0350*/  @P0 BRA `(.L_x_6) ;  /* 0x0000000000e80947 */ /* 0x000fea0003800000 */
[----:B------:R-:W-:-:S13]  /*0360*/  ISETP.GE.AND P0, PT, R8, RZ, PT ;  /* 0x000000ff0800720c */ /* 0x000fda0003f06270 */
[----:B------:R-:W-:Y:S02]  /*0370*/  @P0 IMAD.MOV.U32 R5, RZ, RZ, RZ ;  /* 0x000000ffff050224 */ /* 0x000fe400078e00ff */
[----:B------:R-:W-:Y:S01]  /*0380*/  @!P0 FFMA R4, R0, 1.84467440737095516160e+19, RZ ;  /* 0x5f80000000048823 */ /* 0x000fe200000000ff */
[----:B------:R-:W-:-:S07]  /*0390*/  @!P0 IMAD.MOV.U32 R5, RZ, RZ, -0x40 ;  /* 0xffffffc0ff058424 */ /* 0x000fce00078e00ff */
.L_x_2:
[----:B------:R-:W-:Y:S01]  /*03a0*/  UMOV UR4, 0x7ba2763a ;  /* 0x7ba2763a00047882 */ /* 0x000fe20000000000 */
[----:B------:R-:W-:Y:S01]  /*03b0*/  VIADD R3, R3, 0xffffff81 ;  /* 0xffffff8103037836 */ /* 0x000fe20000000000 */
[----:B------:R-:W-:-:S03]  /*03c0*/  UIADD3 UR4, UPT, UPT, UR4, -0x3c000000, URZ ;  /* 0xc400000004047890 */ /* 0x000fc6000fffe0ff */
[----:B------:R-:W-:Y:S01]  /*03d0*/  IMAD R0, R3, -0x800000, R4 ;  /* 0xff80000003007824 */ /* 0x000fe200078e0204 */
[----:B------:R-:W-:Y:S02]  /*03e0*/  IADD3 R5, PT, PT, R5, -0x78, R3 ;  /* 0xffffff8805057810 */ /* 0x000fe40007ffe003 */
[----:B------:R-:W-:-:S03]  /*03f0*/  FADD.FTZ R9, -RZ, -UR4 ;  /* 0x80000004ff097e21 */ /* 0x000fc60008010100 */
[----:B------:R-:W0:Y:S02]  /*0400*/  MUFU.RCP R8, UR4 ;  /* 0x0000000400087d08 */ /* 0x000e240008001000 */
[----:B0-----:R-:W-:-:S04]  /*0410*/  FFMA R11, R8, R9, 1 ;  /* 0x3f800000080b7423 */ /* 0x001fc80000000009 */
[----:B------:R-:W-:-:S04]  /*0420*/  FFMA R11, R8, R11, R8 ;  /* 0x0000000b080b7223 */ /* 0x000fc80000000008 */
[----:B------:R-:W-:-:S04]  /*0430*/  FFMA R4, R0, R11, RZ ;  /* 0x0000000b00047223 */ /* 0x000fc800000000ff */
[----:B------:R-:W-:-:S04]  /*0440*/  FFMA R8, R9, R4, R0 ;  /* 0x0000000409087223 */ /* 0x000fc80000000000 */
[----:B------:R-:W-:-:S04]  /*0450*/  FFMA R8, R11, R8, R4 ;  /* 0x000000080b087223 */ /* 0x000fc80000000004 */
[----:B------:R-:W-:-:S04]  /*0460*/  FFMA R9, R9, R8, R0 ;  /* 0x0000000809097223 */ /* 0x000fc80000000000 */
[----:B------:R-:W-:-:S05]  /*0470*/  FFMA R4, R11, R9, R8 ;  /* 0x000000090b047223 */ /* 0x000fca0000000008 */
[----:B------:R-:W-:-:S04]  /*0480*/  SHF.R.U32.HI R0, RZ, 0x17, R4 ;  /* 0x00000017ff007819 */ /* 0x000fc80000011604 */
[----:B------:R-:W-:-:S05]  /*0490*/  LOP3.LUT R0, R0, 0xff, RZ, 0xc0, !PT ;  /* 0x000000ff00007812 */ /* 0x000fca00078ec0ff */
[----:B------:R-:W-:-:S04]  /*04a0*/  IMAD.IADD R10, R0, 0x1, R5 ;  /* 0x00000001000a7824 */ /* 0x000fc800078e0205 */
[----:B------:R-:W-:-:S05]  /*04b0*/  VIADD R0, R10, 0xffffffff ;  /* 0xffffffff0a007836 */ /* 0x000fca0000000000 */
[----:B------:R-:W-:-:S13]  /*04c0*/  ISETP.GE.U32.AND P0, PT, R0, 0xfe, PT ;  /* 0x000000fe0000780c */ /* 0x000fda0003f06070 */
[----:B------:R-:W-:Y:S05]  /*04d0*/  @!P0 BRA `(.L_x_7) ;  /* 0x0000000000808947 */ /* 0x000fea0003800000 */
[----:B------:R-:W-:-:S13]  /*04e0*/  ISETP.GT.AND P0, PT, R10, 0xfe, PT ;  /* 0x000000fe0a00780c */ /* 0x000fda0003f04270 */
[----:B------:R-:W-:Y:S05]  /*04f0*/  @P0 BRA `(.L_x_8) ;  /* 0x00000000006c0947 */ /* 0x000fea0003800000 */
[----:B------:R-:W-:-:S13]  /*0500*/  ISETP.GE.AND P0, PT, R10, 0x1, PT ;  /* 0x000000010a00780c */ /* 0x000fda0003f06270 */
[----:B------:R-:W-:Y:S05]  /*0510*/  @P0 BRA `(.L_x_9) ;  /* 0x0000000000980947 */ /* 0x000fea0003800000 */
[----:B------:R-:W-:Y:S02]  /*0520*/  ISETP.GE.AND P0, PT, R10, -0x18, PT ;  /* 0xffffffe80a00780c */ /* 0x000fe40003f06270 */
[----:B------:R-:W-:-:S11]  /*0530*/  LOP3.LUT R4, R4, 0x80000000, RZ, 0xc0, !PT ;  /* 0x8000000004047812 */ /* 0x000fd600078ec0ff */
[----:B------:R-:W-:Y:S05]  /*0540*/  @!P0 BRA `(.L_x_9) ;  /* 0x00000000008c8947 */ /* 0x000fea0003800000 */
[CC--:B------:R-:W-:Y:S01]  /*0550*/  FFMA.RZ R0, R11.reuse, R9.reuse, R8 ;  /* 0x000000090b007223 */ /* 0x0c0fe2000000c008 */
[----:B------:R-:W-:Y:S01]  /*0560*/  IMAD.MOV R5, RZ, RZ, -R10 ;  /* 0x000000ffff057224 */ /* 0x000fe200078e0a0a */
[C---:B------:R-:W-:Y:S02]  /*0570*/  ISETP.NE.AND P2, PT, R10.reuse, RZ, PT ;  /* 0x000000ff0a00720c */ /* 0x040fe40003f45270 */
[----:B------:R-:W-:Y:S02]  /*0580*/  ISETP.NE.AND P1, PT, R10, RZ, PT ;  /* 0x000000ff0a00720c */ /* 0x000fe40003f25270 */
[----:B------:R-:W-:Y:S01]  /*0590*/  LOP3.LUT R3, R0, 0x7fffff, RZ, 0xc0, !PT ;  /* 0x007fffff00037812 */ /* 0x000fe200078ec0ff */
[CCC-:B------:R-:W-:Y:S01]  /*05a0*/  FFMA.RP R0, R11.reuse, R9.reuse, R8.reuse ;  /* 0x000000090b007223 */ /* 0x1c0fe20000008008 */
[----:B------:R-:W-:Y:S01]  /*05b0*/  FFMA.RM R11, R11, R9, R8 ;  /* 0x000000090b0b7223 */ /* 0x000fe20000004008 */
[----:B------:R-:W-:Y:S01]  /*05c0*/  VIADD R8, R10, 0x20 ;  /* 0x000000200a087836 */ /* 0x000fe20000000000 */
[----:B------:R-:W-:-:S03]  /*05d0*/  LOP3.LUT R3, R3, 0x800000, RZ, 0xfc, !PT ;  /* 0x0080000003037812 */ /* 0x000fc600078efcff */
[----:B------:R-:W-:Y:S02]  /*05e0*/  FSETP.NEU.FTZ.AND P0, PT, R0, R11, PT ;  /* 0x0000000b0000720b */ /* 0x000fe40003f1d000 */
[----:B------:R-:W-:Y:S02]  /*05f0*/  SHF.L.U32 R8, R3, R8, RZ ;  /* 0x0000000803087219 */ /* 0x000fe400000006ff */
[----:B------:R-:W-:Y:S02]  /*0600*/  SEL R0, R5, RZ, P2 ;  /* 0x000000ff05007207 */ /* 0x000fe40001000000 */
[----:B------:R-:W-:Y:S02]  /*0610*/  ISETP.NE.AND P1, PT, R8, RZ, P1 ;  /* 0x000000ff0800720c */ /* 0x000fe40000f25270 */
[----:B------:R-:W-:Y:S02]  /*0620*/  SHF.R.U32.HI R0, RZ, R0, R3 ;  /* 0x00000000ff007219 */ /* 0x000fe40000011603 */
[----:B------:R-:W-:-:S02]  /*0630*/  PLOP3.LUT P0, PT, P0, P1, PT, 0xf8, 0x8f ;  /* 0x00000000008f781c */ /* 0x000fc40000703f70 */
[----:B------:R-:W-:Y:S02]  /*0640*/  SHF.R.U32.HI R8, RZ, 0x1, R0 ;  /* 0x00000001ff087819 */ /* 0x000fe40000011600 */
[----:B------:R-:W-:-:S04]  /*0650*/  SEL R3, RZ, 0x1, !P0 ;  /* 0x00000001ff037807 */ /* 0x000fc80004000000 */
[----:B------:R-:W-:-:S04]  /*0660*/  LOP3.LUT R3, R3, 0x1, R8, 0xf8, !PT ;  /* 0x0000000103037812 */ /* 0x000fc800078ef808 */
[----:B------:R-:W-:-:S05]  /*0670*/  LOP3.LUT R3, R3, R0, RZ, 0xc0, !PT ;  /* 0x0000000003037212 */ /* 0x000fca00078ec0ff */
[----:B------:R-:W-:-:S05]  /*0680*/  IMAD.IADD R3, R8, 0x1, R3 ;  /* 0x0000000108037824 */ /* 0x000fca00078e0203 */
[----:B------:R-:W-:Y:S01]  /*0690*/  LOP3.LUT R4, R3, R4, RZ, 0xfc, !PT ;  /* 0x0000000403047212 */ /* 0x000fe200078efcff */
[----:B------:R-:W-:Y:S06]  /*06a0*/  BRA `(.L_x_9) ;  /* 0x0000000000347947 */ /* 0x000fec0003800000 */
.L_x_8:
[----:B------:R-:W-:-:S04]  /*06b0*/  LOP3.LUT R4, R4, 0x80000000, RZ, 0xc0, !PT ;  /* 0x8000000004047812 */ /* 0x000fc800078ec0ff */
[----:B------:R-:W-:Y:S01]  /*06c0*/  LOP3.LUT R4, R4, 0x7f800000, RZ, 0xfc, !PT ;  /* 0x7f80000004047812 */ /* 0x000fe200078efcff */
[----:B------:R-:W-:Y:S06]  /*06d0*/  BRA `(.L_x_9) ;  /* 0x0000000000287947 */ /* 0x000fec0003800000 */
.L_x_7:
[----:B------:R-:W-:Y:S01]  /*06e0*/  IMAD R4, R5, 0x800000, R4 ;  /* 0x0080000005047824 */ /* 0x000fe200078e0204 */
[----:B------:R-:W-:Y:S06]  /*06f0*/  BRA `(.L_x_9) ;  /* 0x0000000000207947 */ /* 0x000fec0003800000 */
.L_x_6:
[----:B------:R-:W-:-:S04]  /*0700*/  LOP3.LUT R4, R5, 0x80000000, R4, 0x48, !PT ;  /* 0x8000000005047812 */ /* 0x000fc800078e4804 */
[----:B------:R-:W-:Y:S01]  /*0710*/  LOP3.LUT R4, R4, 0x7f800000, RZ, 0xfc, !PT ;  /* 0x7f80000004047812 */ /* 0x000fe200078efcff */
[----:B------:R-:W-:Y:S06]  /*0720*/  BRA `(.L_x_9) ;  /* 0x0000000000147947 */ /* 0x000fec0003800000 */
.L_x_5:
[----:B------:R-:W-:Y:S01]  /*0730*/  LOP3.LUT R4, R5, 0x80000000, R4, 0x48, !PT ;  /* 0x8000000005047812 */ /* 0x000fe200078e4804 */
[----:B------:R-:W-:Y:S06]  /*0740*/  BRA `(.L_x_9) ;  /* 0x00000000000c7947 */ /* 0x000fec0003800000 */
.L_x_4:
[----:B------:R-:W0:Y:S01]  /*0750*/  MUFU.RSQ R4, -QNAN ;  /* 0xffc0000000047908 */ /* 0x000e220000001400 */
[----:B------:R-:W-:Y:S05]  /*0760*/  BRA `(.L_x_9) ;  /* 0x0000000000047947 */ /* 0x000fea0003800000 */
.L_x_3:
[----:B------:R-:W-:-:S07]  /*0770*/  FADD.FTZ R4, R0, 1.68710002129859760053e+36 ;  /* 0x7ba2763a00047421 */ /* 0x000fce0000010000 */
.L_x_9:
[----:B------:R-:W-:-:S04]  /*0780*/  IMAD.MOV.U32 R3, RZ, RZ, 0x0 ;  /* 0x00000000ff037424 */ /* 0x000fc800078e00ff */
[----:B0-----:R-:W-:Y:S05]  /*0790*/  RET.REL.NODEC R2 `(_Z7computeffff) ;  /* 0xfffffff802187950 */ /* 0x001fea0003c3ffff */
.L_x_10:
[----:B------:R-:W-:-:S00]  /*07a0*/  BRA `(.L_x_10) ;  /* 0xfffffffc00fc7947 */ /* 0x000fc0000383ffff */
[----:B------:R-:W-:-:S00]  /*07b0*/  NOP ;  /* 0x0000000000007918 */ /* 0x000fc00000000000 */
        /* <DEDUP_REMOVED lines=12> */
.L_x_11:


//--------------------- .nv.global.init           --------------------------
	.section	.nv.global.init,"aw",@progbits
.nv.global.init:
	.type		$str,@object
	.size		$str,(.L_0 - $str)
$str:
        /*0000*/ 	.byte	0x25, 0x2e, 0x31, 0x37, 0x67, 0x0a, 0x00
.L_0:


//--------------------- .nv.shared.reserved.0     --------------------------
	.section	.nv.shared.reserved.0,"aw",@nobits
	.weak		__nv_reservedSMEM_offset_0_alias
	.size		__nv_reservedSMEM_offset_0_alias, 0, 64
	.other		__nv_reservedSMEM_offset_0_alias,@"STO_CUDA_RESERVED_SHARED STV_DEFAULT"
__nv_reservedSMEM_offset_0_alias:
	.zero		0
	.zero		64


//--------------------- .nv.constant0._Z7computeffff --------------------------
	.section	.nv.constant0._Z7computeffff,"a",@progbits
	.sectionflags	@""
	.align	4
.nv.constant0._Z7computeffff:
	.zero		912


//--------------------- SYMBOLS --------------------------

	.type		.nv.reservedSmem.offset0,@object
	.size		.nv.reservedSmem.offset0,0x4
	.type		vprintf,@function
